//
// Generated by NVIDIA NVVM Compiler
//
// Compiler Build ID: CL-36424714
// Cuda compilation tools, release 13.0, V13.0.88
// Based on NVVM 20.0.0
//

.version 9.0
.target sm_100
.address_size 64

	// .globl	_Z7addIntsPiS_i

.visible .entry _Z7addIntsPiS_i(
	.param .u64 .ptr .align 1 _Z7addIntsPiS_i_param_0,
	.param .u64 .ptr .align 1 _Z7addIntsPiS_i_param_1,
	.param .u32 _Z7addIntsPiS_i_param_2
)
{
	.reg .pred 	%p<2>;
	.reg .b32 	%r<9>;
	.reg .b64 	%rd<8>;

	ld.param.u64 	%rd1, [_Z7addIntsPiS_i_param_0];
	ld.param.u64 	%rd2, [_Z7addIntsPiS_i_param_1];
	ld.param.u32 	%r2, [_Z7addIntsPiS_i_param_2];
	mov.u32 	%r3, %ctaid.x;
	mov.u32 	%r4, %ntid.x;
	mov.u32 	%r5, %tid.x;
	mad.lo.s32 	%r1, %r3, %r4, %r5;
	setp.ge.s32 	%p1, %r1, %r2;
	@%p1 bra 	$L__BB0_2;
	cvta.to.global.u64 	%rd3, %rd2;
	cvta.to.global.u64 	%rd4, %rd1;
	mul.wide.s32 	%rd5, %r1, 4;
	add.s64 	%rd6, %rd3, %rd5;
	ld.global.u32 	%r6, [%rd6];
	add.s64 	%rd7, %rd4, %rd5;
	ld.global.u32 	%r7, [%rd7];
	add.s32 	%r8, %r7, %r6;
	st.global.u32 	[%rd7], %r8;
$L__BB0_2:
	ret;

}


// ===== COMPILED SASS (sm_100) =====

	.target	sm_100

	.elftype	@"ET_EXEC"


//--------------------- .note.nv.tkinfo           --------------------------
	.section	.note.nv.tkinfo,"",@"SHT_NOTE"
	.sectionflags	@"SHF_NOTE_NV_TKINFO"
	.tkinfo
        /*0018*/ 	.word	0x00000002
        /*0030*/ 	.string	""
        /*0030*/ 	.string	"ptxas"
        /*0030*/ 	.string	"Cuda compilation tools, release 13.0, V13.0.88"
        /*0030*/ 	.string	"Build cuda_13.0.r13.0/compiler.36424714_0"
        /*0030*/ 	.string	"-arch sm_100 -m 64 "



//--------------------- .note.nv.cuinfo           --------------------------
	.section	.note.nv.cuinfo,"",@"SHT_NOTE"
	.sectionflags	@"SHF_NOTE_NV_CUINFO"
        /*0018*/ 	.short	0x0002
        /*001a*/ 	.short	0x0064
        /*001c*/ 	.short	0x0082
	.zero		2


//--------------------- .nv.info                  --------------------------
	.section	.nv.info,"",@"SHT_CUDA_INFO"
	.align	4


	//----- nvinfo : EIATTR_REGCOUNT
	.align		4
        /*0000*/ 	.byte	0x04, 0x2f
        /*0002*/ 	.short	(.L_1 - .L_0)
	.align		4
.L_0:
        /*0004*/ 	.word	index@(_Z7addIntsPiS_i)
        /*0008*/ 	.word	0x0000000a


	//----- nvinfo : EIATTR_FRAME_SIZE
	.align		4
.L_1:
        /*000c*/ 	.byte	0x04, 0x11
        /*000e*/ 	.short	(.L_3 - .L_2)
	.align		4
.L_2:
        /*0010*/ 	.word	index@(_Z7addIntsPiS_i)
        /*0014*/ 	.word	0x00000000


	//----- nvinfo : EIATTR_MIN_STACK_SIZE
	.align		4
.L_3:
        /*0018*/ 	.byte	0x04, 0x12
        /*001a*/ 	.short	(.L_5 - .L_4)
	.align		4
.L_4:
        /*001c*/ 	.word	index@(_Z7addIntsPiS_i)
        /*0020*/ 	.word	0x00000000
.L_5:


//--------------------- .nv.compat                --------------------------
	.section	.nv.compat,"",@"SHT_CUDA_COMPAT_INFO"
	.align	4
        /*0000*/ 	.byte	0x02, 0x09, 0x00, 0x00, 0x02, 0x02, 0x01, 0x00, 0x02, 0x05, 0x05, 0x00, 0x03, 0x07, 0x01, 0x01
        /*0010*/ 	.byte	0x02, 0x03, 0x00, 0x00, 0x02, 0x06, 0x01, 0x00, 0x04, 0x0b, 0x08, 0x00, 0x09, 0x00, 0x00, 0x00
        /*0020*/ 	.byte	0x00, 0x00, 0x00, 0x00


//--------------------- .nv.info._Z7addIntsPiS_i  --------------------------
	.section	.nv.info._Z7addIntsPiS_i,"",@"SHT_CUDA_INFO"
	.sectionflags	@""
	.align	4


	//----- nvinfo : EIATTR_CUDA_API_VERSION
	.align		4
        /*0000*/ 	.byte	0x04, 0x37
        /*0002*/ 	.short	(.L_7 - .L_6)
.L_6:
        /*0004*/ 	.word	0x00000082


	//----- nvinfo : EIATTR_KPARAM_INFO
	.align		4
.L_7:
        /*0008*/ 	.byte	0x04, 0x17
        /*000a*/ 	.short	(.L_9 - .L_8)
.L_8:
        /*000c*/ 	.word	0x00000000
        /*0010*/ 	.short	0x0002
        /*0012*/ 	.short	0x0010
        /*0014*/ 	.byte	0x00, 0xf0, 0x11, 0x00


	//----- nvinfo : EIATTR_KPARAM_INFO
	.align		4
.L_9:
        /*0018*/ 	.byte	0x04, 0x17
        /*001a*/ 	.short	(.L_11 - .L_10)
.L_10:
        /*001c*/ 	.word	0x00000000
        /*0020*/ 	.short	0x0001
        /*0022*/ 	.short	0x0008
        /*0024*/ 	.byte	0x00, 0xf5, 0x21, 0x00


	//----- nvinfo : EIATTR_KPARAM_INFO
	.align		4
.L_11:
        /*0028*/ 	.byte	0x04, 0x17
        /*002a*/ 	.short	(.L_13 - .L_12)
.L_12:
        /*002c*/ 	.word	0x00000000
        /*0030*/ 	.short	0x0000
        /*0032*/ 	.short	0x0000
        /*0034*/ 	.byte	0x00, 0xf5, 0x21, 0x00


	//----- nvinfo : EIATTR_SPARSE_MMA_MASK
	.align		4
.L_13:
        /*0038*/ 	.byte	0x03, 0x50
        /*003a*/ 	.short	0x0000


	//----- nvinfo : EIATTR_MAXREG_COUNT
	.align		4
        /*003c*/ 	.byte	0x03, 0x1b
        /*003e*/ 	.short	0x00ff


	//----- nvinfo : EIATTR_MERCURY_ISA_VERSION
	.align		4
        /*0040*/ 	.byte	0x03, 0x5f
        /*0042*/ 	.short	0x0101


	//----- nvinfo : EIATTR_VRC_CTA_INIT_COUNT
	.align		4
        /*0044*/ 	.byte	0x02, 0x4a
	.zero		1
	.zero		1


	//----- nvinfo : EIATTR_EXIT_INSTR_OFFSETS
	.align		4
        /*0048*/ 	.byte	0x04, 0x1c
        /*004a*/ 	.short	(.L_15 - .L_14)


	//   ....[0]....
.L_14:
        /*004c*/ 	.word	0x00000070


	//   ....[1]....
        /*0050*/ 	.word	0x00000110


	//----- nvinfo : EIATTR_CBANK_PARAM_SIZE
	.align		4
.L_15:
        /*0054*/ 	.byte	0x03, 0x19
        /*0056*/ 	.short	0x0014


	//----- nvinfo : EIATTR_PARAM_CBANK
	.align		4
        /*0058*/ 	.byte	0x04, 0x0a
        /*005a*/ 	.short	(.L_17 - .L_16)
	.align		4
.L_16:
        /*005c*/ 	.word	index@(.nv.constant0._Z7addIntsPiS_i)
        /*0060*/ 	.short	0x0380
        /*0062*/ 	.short	0x0014


	//----- nvinfo : EIATTR_SW_WAR
	.align		4
.L_17:
        /*0064*/ 	.byte	0x04, 0x36
        /*0066*/ 	.short	(.L_19 - .L_18)
.L_18:
        /*0068*/ 	.word	0x00000008
.L_19:


//--------------------- .nv.callgraph             --------------------------
	.section	.nv.callgraph,"",@"SHT_CUDA_CALLGRAPH"
	.align	4
	.sectionentsize	8
	.align		4
        /*0000*/ 	.word	0x00000000
	.align		4
        /*0004*/ 	.word	0xffffffff
	.align		4
        /*0008*/ 	.word	0x00000000
	.align		4
        /*000c*/ 	.word	0xfffffffe
	.align		4
        /*0010*/ 	.word	0x00000000
	.align		4
        /*0014*/ 	.word	0xfffffffd
	.align		4
        /*0018*/ 	.word	0x00000000
	.align		4
        /*001c*/ 	.word	0xfffffffc


//--------------------- .text._Z7addIntsPiS_i     --------------------------
	.section	.text._Z7addIntsPiS_i,"ax",@progbits
	.align	128
        .global         _Z7addIntsPiS_i
        .type           _Z7addIntsPiS_i,@function
        .size           _Z7addIntsPiS_i,(.L_x_1 - _Z7addIntsPiS_i)
        .other          _Z7addIntsPiS_i,@"STO_CUDA_ENTRY STV_DEFAULT"
_Z7addIntsPiS_i:
.text._Z7addIntsPiS_i:
[----:B------:R-:W-:Y:S01]  /*0000*/  LDC R1, c[0x0][0x37c] ;  /* 0x0000df00ff017b82 */ /* 0x000fe20000000800 */
[----:B------:R-:W0:Y:S07]  /*0010*/  S2R R0, SR_TID.X ;  /* 0x0000000000007919 */ /* 0x000e2e0000002100 */
[----:B------:R-:W0:Y:S01]  /*0020*/  S2UR UR4, SR_CTAID.X ;  /* 0x00000000000479c3 */ /* 0x000e220000002500 */
[----:B------:R-:W1:Y:S07]  /*0030*/  LDCU UR5, c[0x0][0x390] ;  /* 0x00007200ff0577ac */ /* 0x000e6e0008000800 */
[----:B------:R-:W0:Y:S02]  /*0040*/  LDC R7, c[0x0][0x360] ;  /* 0x0000d800ff077b82 */ /* 0x000e240000000800 */
[----:B0-----:R-:W-:-:S05]  /*0050*/  IMAD R7, R7, UR4, R0 ;  /* 0x0000000407077c24 */ /* 0x001fca000f8e0200 */
[----:B-1----:R-:W-:-:S13]  /*0060*/  ISETP.GE.AND P0, PT, R7, UR5, PT ;  /* 0x0000000507007c0c */ /* 0x002fda000bf06270 */
[----:B------:R-:W-:Y:S05]  /*0070*/  @P0 EXIT ;  /* 0x000000000000094d */ /* 0x000fea0003800000 */
[----:B------:R-:W0:Y:S01]  /*0080*/  LDC.64 R2, c[0x0][0x388] ;  /* 0x0000e200ff027b82 */ /* 0x000e220000000a00 */
[----:B------:R-:W1:Y:S07]  /*0090*/  LDCU.64 UR4, c[0x0][0x358] ;  /* 0x00006b00ff0477ac */ /* 0x000e6e0008000a00 */
[----:B------:R-:W2:Y:S01]  /*00a0*/  LDC.64 R4, c[0x0][0x380] ;  /* 0x0000e000ff047b82 */ /* 0x000ea20000000a00 */
[----:B0-----:R-:W-:-:S06]  /*00b0*/  IMAD.WIDE R2, R7, 0x4, R2 ;  /* 0x0000000407027825 */ /* 0x001fcc00078e0202 */
[----:B-1----:R-:W3:Y:S01]  /*00c0*/  LDG.E R2, desc[UR4][R2.64] ;  /* 0x0000000402027981 */ /* 0x002ee2000c1e1900 */
[----:B--2---:R-:W-:-:S05]  /*00d0*/  IMAD.WIDE R4, R7, 0x4, R4 ;  /* 0x0000000407047825 */ /* 0x004fca00078e0204 */
[----:B------:R-:W3:Y:S02]  /*00e0*/  LDG.E R7, desc[UR4][R4.64] ;  /* 0x0000000404077981 */ /* 0x000ee4000c1e1900 */
[----:B---3--:R-:W-:-:S05]  /*00f0*/  IADD3 R7, PT, PT, R2, R7, RZ ;  /* 0x0000000702077210 */ /* 0x008fca0007ffe0ff */
[----:B------:R-:W-:Y:S01]  /*0100*/  STG.E desc[UR4][R4.64], R7 ;  /* 0x0000000704007986 */ /* 0x000fe2000c101904 */
[----:B------:R-:W-:Y:S05]  /*0110*/  EXIT ;  /* 0x000000000000794d */ /* 0x000fea0003800000 */
.L_x_0:
[----:B------:R-:W-:-:S00]  /*0120*/  BRA `(.L_x_0) ;  /* 0xfffffffc00fc7947 */ /* 0x000fc0000383ffff */
[----:B------:R-:W-:-:S00]  /*0130*/  NOP ;  /* 0x0000000000007918 */ /* 0x000fc00000000000 */
        /* <DEDUP_REMOVED lines=12> */
.L_x_1:


//--------------------- .nv.shared.reserved.0     --------------------------
	.section	.nv.shared.reserved.0,"aw",@nobits
	.weak		__nv_reservedSMEM_offset_0_alias
	.size		__nv_reservedSMEM_offset_0_alias, 0, 64
	.other		__nv_reservedSMEM_offset_0_alias,@"STO_CUDA_RESERVED_SHARED STV_DEFAULT"
__nv_reservedSMEM_offset_0_alias:
	.zero		0
	.zero		64


//--------------------- .nv.constant0._Z7addIntsPiS_i --------------------------
	.section	.nv.constant0._Z7addIntsPiS_i,"a",@progbits
	.sectionflags	@""
	.align	4
.nv.constant0._Z7addIntsPiS_i:
	.zero		916


//--------------------- SYMBOLS --------------------------

	.type		.nv.reservedSmem.offset0,@object
	.size		.nv.reservedSmem.offset0,0x4
